//
// Generated by NVIDIA NVVM Compiler
//
// Compiler Build ID: CL-36424714
// Cuda compilation tools, release 13.0, V13.0.88
// Based on NVVM 20.0.0
//

.version 9.0
.target sm_100
.address_size 64

	// .globl	_Z22multiplyConstantMemoryPfS_i
.const .align 4 .b8 d_coeff[64];

.visible .entry _Z22multiplyConstantMemoryPfS_i(
	.param .u64 .ptr .align 1 _Z22multiplyConstantMemoryPfS_i_param_0,
	.param .u64 .ptr .align 1 _Z22multiplyConstantMemoryPfS_i_param_1,
	.param .u32 _Z22multiplyConstantMemoryPfS_i_param_2
)
{
	.reg .pred 	%p<2>;
	.reg .b32 	%r<7>;
	.reg .b32 	%f<4>;
	.reg .b64 	%rd<11>;

	ld.param.u64 	%rd1, [_Z22multiplyConstantMemoryPfS_i_param_0];
	ld.param.u64 	%rd2, [_Z22multiplyConstantMemoryPfS_i_param_1];
	ld.param.u32 	%r2, [_Z22multiplyConstantMemoryPfS_i_param_2];
	mov.u32 	%r3, %ctaid.x;
	mov.u32 	%r4, %ntid.x;
	mov.u32 	%r5, %tid.x;
	mad.lo.s32 	%r1, %r3, %r4, %r5;
	setp.gt.s32 	%p1, %r1, 1023;
	@%p1 bra 	$L__BB0_2;
	cvta.to.global.u64 	%rd3, %rd1;
	cvta.to.global.u64 	%rd4, %rd2;
	rem.s32 	%r6, %r1, %r2;
	mul.wide.s32 	%rd5, %r1, 4;
	add.s64 	%rd6, %rd3, %rd5;
	ld.global.f32 	%f1, [%rd6];
	mul.wide.s32 	%rd7, %r6, 4;
	mov.u64 	%rd8, d_coeff;
	add.s64 	%rd9, %rd8, %rd7;
	ld.const.f32 	%f2, [%rd9];
	mul.f32 	%f3, %f1, %f2;
	add.s64 	%rd10, %rd4, %rd5;
	st.global.f32 	[%rd10], %f3;
$L__BB0_2:
	ret;

}
	// .globl	_Z20multiplyGlobalMemoryPKfS0_Pfi
.visible .entry _Z20multiplyGlobalMemoryPKfS0_Pfi(
	.param .u64 .ptr .align 1 _Z20multiplyGlobalMemoryPKfS0_Pfi_param_0,
	.param .u64 .ptr .align 1 _Z20multiplyGlobalMemoryPKfS0_Pfi_param_1,
	.param .u64 .ptr .align 1 _Z20multiplyGlobalMemoryPKfS0_Pfi_param_2,
	.param .u32 _Z20multiplyGlobalMemoryPKfS0_Pfi_param_3
)
{
	.reg .pred 	%p<2>;
	.reg .b32 	%r<7>;
	.reg .b32 	%f<4>;
	.reg .b64 	%rd<12>;

	ld.param.u64 	%rd1, [_Z20multiplyGlobalMemoryPKfS0_Pfi_param_0];
	ld.param.u64 	%rd2, [_Z20multiplyGlobalMemoryPKfS0_Pfi_param_1];
	ld.param.u64 	%rd3, [_Z20multiplyGlobalMemoryPKfS0_Pfi_param_2];
	ld.param.u32 	%r2, [_Z20multiplyGlobalMemoryPKfS0_Pfi_param_3];
	mov.u32 	%r3, %ctaid.x;
	mov.u32 	%r4, %ntid.x;
	mov.u32 	%r5, %tid.x;
	mad.lo.s32 	%r1, %r3, %r4, %r5;
	setp.gt.s32 	%p1, %r1, 1023;
	@%p1 bra 	$L__BB1_2;
	cvta.to.global.u64 	%rd4, %rd1;
	cvta.to.global.u64 	%rd5, %rd2;
	cvta.to.global.u64 	%rd6, %rd3;
	rem.s32 	%r6, %r1, %r2;
	mul.wide.s32 	%rd7, %r1, 4;
	add.s64 	%rd8, %rd4, %rd7;
	ld.global.f32 	%f1, [%rd8];
	mul.wide.s32 	%rd9, %r6, 4;
	add.s64 	%rd10, %rd5, %rd9;
	ld.global.f32 	%f2, [%rd10];
	mul.f32 	%f3, %f1, %f2;
	add.s64 	%rd11, %rd6, %rd7;
	st.global.f32 	[%rd11], %f3;
$L__BB1_2:
	ret;

}


// ===== COMPILED SASS (sm_100) =====

	.target	sm_100

	.elftype	@"ET_EXEC"


//--------------------- .note.nv.tkinfo           --------------------------
	.section	.note.nv.tkinfo,"",@"SHT_NOTE"
	.sectionflags	@"SHF_NOTE_NV_TKINFO"
	.tkinfo
        /*0018*/ 	.word	0x00000002
        /*0030*/ 	.string	""
        /*0030*/ 	.string	"ptxas"
        /*0030*/ 	.string	"Cuda compilation tools, release 13.0, V13.0.88"
        /*0030*/ 	.string	"Build cuda_13.0.r13.0/compiler.36424714_0"
        /*0030*/ 	.string	"-arch sm_100 -m 64 "



//--------------------- .note.nv.cuinfo           --------------------------
	.section	.note.nv.cuinfo,"",@"SHT_NOTE"
	.sectionflags	@"SHF_NOTE_NV_CUINFO"
        /*0018*/ 	.short	0x0002
        /*001a*/ 	.short	0x0064
        /*001c*/ 	.short	0x0082
	.zero		2


//--------------------- .nv.info                  --------------------------
	.section	.nv.info,"",@"SHT_CUDA_INFO"
	.align	4


	//----- nvinfo : EIATTR_REGCOUNT
	.align		4
        /*0000*/ 	.byte	0x04, 0x2f
        /*0002*/ 	.short	(.L_2 - .L_1)
	.align		4
.L_1:
        /*0004*/ 	.word	index@(_Z22multiplyConstantMemoryPfS_i)
        /*0008*/ 	.word	0x0000000e


	//----- nvinfo : EIATTR_FRAME_SIZE
	.align		4
.L_2:
        /*000c*/ 	.byte	0x04, 0x11
        /*000e*/ 	.short	(.L_4 - .L_3)
	.align		4
.L_3:
        /*0010*/ 	.word	index@(_Z22multiplyConstantMemoryPfS_i)
        /*0014*/ 	.word	0x00000000


	//----- nvinfo : EIATTR_REGCOUNT
	.align		4
.L_4:
        /*0018*/ 	.byte	0x04, 0x2f
        /*001a*/ 	.short	(.L_6 - .L_5)
	.align		4
.L_5:
        /*001c*/ 	.word	index@(_Z20multiplyGlobalMemoryPKfS0_Pfi)
        /*0020*/ 	.word	0x0000000c


	//----- nvinfo : EIATTR_FRAME_SIZE
	.align		4
.L_6:
        /*0024*/ 	.byte	0x04, 0x11
        /*0026*/ 	.short	(.L_8 - .L_7)
	.align		4
.L_7:
        /*0028*/ 	.word	index@(_Z20multiplyGlobalMemoryPKfS0_Pfi)
        /*002c*/ 	.word	0x00000000


	//----- nvinfo : EIATTR_MIN_STACK_SIZE
	.align		4
.L_8:
        /*0030*/ 	.byte	0x04, 0x12
        /*0032*/ 	.short	(.L_10 - .L_9)
	.align		4
.L_9:
        /*0034*/ 	.word	index@(_Z20multiplyGlobalMemoryPKfS0_Pfi)
        /*0038*/ 	.word	0x00000000


	//----- nvinfo : EIATTR_MIN_STACK_SIZE
	.align		4
.L_10:
        /*003c*/ 	.byte	0x04, 0x12
        /*003e*/ 	.short	(.L_12 - .L_11)
	.align		4
.L_11:
        /*0040*/ 	.word	index@(_Z22multiplyConstantMemoryPfS_i)
        /*0044*/ 	.word	0x00000000
.L_12:


//--------------------- .nv.compat                --------------------------
	.section	.nv.compat,"",@"SHT_CUDA_COMPAT_INFO"
	.align	4
        /*0000*/ 	.byte	0x02, 0x09, 0x00, 0x00, 0x02, 0x02, 0x01, 0x00, 0x02, 0x05, 0x05, 0x00, 0x03, 0x07, 0x01, 0x01
        /*0010*/ 	.byte	0x02, 0x03, 0x00, 0x00, 0x02, 0x06, 0x01, 0x00, 0x04, 0x0b, 0x08, 0x00, 0x09, 0x00, 0x00, 0x00
        /*0020*/ 	.byte	0x00, 0x00, 0x00, 0x00


//--------------------- .nv.info._Z20multiplyGlobalMemoryPKfS0_Pfi --------------------------
	.section	.nv.info._Z20multiplyGlobalMemoryPKfS0_Pfi,"",@"SHT_CUDA_INFO"
	.sectionflags	@""
	.align	4


	//----- nvinfo : EIATTR_CUDA_API_VERSION
	.align		4
        /*0000*/ 	.byte	0x04, 0x37
        /*0002*/ 	.short	(.L_14 - .L_13)
.L_13:
        /*0004*/ 	.word	0x00000082


	//----- nvinfo : EIATTR_KPARAM_INFO
	.align		4
.L_14:
        /*0008*/ 	.byte	0x04, 0x17
        /*000a*/ 	.short	(.L_16 - .L_15)
.L_15:
        /*000c*/ 	.word	0x00000000
        /*0010*/ 	.short	0x0003
        /*0012*/ 	.short	0x0018
        /*0014*/ 	.byte	0x00, 0xf0, 0x11, 0x00


	//----- nvinfo : EIATTR_KPARAM_INFO
	.align		4
.L_16:
        /*0018*/ 	.byte	0x04, 0x17
        /*001a*/ 	.short	(.L_18 - .L_17)
.L_17:
        /*001c*/ 	.word	0x00000000
        /*0020*/ 	.short	0x0002
        /*0022*/ 	.short	0x0010
        /*0024*/ 	.byte	0x00, 0xf5, 0x21, 0x00


	//----- nvinfo : EIATTR_KPARAM_INFO
	.align		4
.L_18:
        /*0028*/ 	.byte	0x04, 0x17
        /*002a*/ 	.short	(.L_20 - .L_19)
.L_19:
        /*002c*/ 	.word	0x00000000
        /*0030*/ 	.short	0x0001
        /*0032*/ 	.short	0x0008
        /*0034*/ 	.byte	0x00, 0xf5, 0x21, 0x00


	//----- nvinfo : EIATTR_KPARAM_INFO
	.align		4
.L_20:
        /*0038*/ 	.byte	0x04, 0x17
        /*003a*/ 	.short	(.L_22 - .L_21)
.L_21:
        /*003c*/ 	.word	0x00000000
        /*0040*/ 	.short	0x0000
        /*0042*/ 	.short	0x0000
        /*0044*/ 	.byte	0x00, 0xf5, 0x21, 0x00


	//----- nvinfo : EIATTR_SPARSE_MMA_MASK
	.align		4
.L_22:
        /*0048*/ 	.byte	0x03, 0x50
        /*004a*/ 	.short	0x0000


	//----- nvinfo : EIATTR_MAXREG_COUNT
	.align		4
        /*004c*/ 	.byte	0x03, 0x1b
        /*004e*/ 	.short	0x00ff


	//----- nvinfo : EIATTR_MERCURY_ISA_VERSION
	.align		4
        /*0050*/ 	.byte	0x03, 0x5f
        /*0052*/ 	.short	0x0101


	//----- nvinfo : EIATTR_VRC_CTA_INIT_COUNT
	.align		4
        /*0054*/ 	.byte	0x02, 0x4a
	.zero		1
	.zero		1


	//----- nvinfo : EIATTR_EXIT_INSTR_OFFSETS
	.align		4
        /*0058*/ 	.byte	0x04, 0x1c
        /*005a*/ 	.short	(.L_24 - .L_23)


	//   ....[0]....
.L_23:
        /*005c*/ 	.word	0x00000060


	//   ....[1]....
        /*0060*/ 	.word	0x00000280


	//----- nvinfo : EIATTR_CBANK_PARAM_SIZE
	.align		4
.L_24:
        /*0064*/ 	.byte	0x03, 0x19
        /*0066*/ 	.short	0x001c


	//----- nvinfo : EIATTR_PARAM_CBANK
	.align		4
        /*0068*/ 	.byte	0x04, 0x0a
        /*006a*/ 	.short	(.L_26 - .L_25)
	.align		4
.L_25:
        /*006c*/ 	.word	index@(.nv.constant0._Z20multiplyGlobalMemoryPKfS0_Pfi)
        /*0070*/ 	.short	0x0380
        /*0072*/ 	.short	0x001c


	//----- nvinfo : EIATTR_SW_WAR
	.align		4
.L_26:
        /*0074*/ 	.byte	0x04, 0x36
        /*0076*/ 	.short	(.L_28 - .L_27)
.L_27:
        /*0078*/ 	.word	0x00000008
.L_28:


//--------------------- .nv.info._Z22multiplyConstantMemoryPfS_i --------------------------
	.section	.nv.info._Z22multiplyConstantMemoryPfS_i,"",@"SHT_CUDA_INFO"
	.sectionflags	@""
	.align	4


	//----- nvinfo : EIATTR_CUDA_API_VERSION
	.align		4
        /*0000*/ 	.byte	0x04, 0x37
        /*0002*/ 	.short	(.L_30 - .L_29)
.L_29:
        /*0004*/ 	.word	0x00000082


	//----- nvinfo : EIATTR_KPARAM_INFO
	.align		4
.L_30:
        /*0008*/ 	.byte	0x04, 0x17
        /*000a*/ 	.short	(.L_32 - .L_31)
.L_31:
        /*000c*/ 	.word	0x00000000
        /*0010*/ 	.short	0x0002
        /*0012*/ 	.short	0x0010
        /*0014*/ 	.byte	0x00, 0xf0, 0x11, 0x00


	//----- nvinfo : EIATTR_KPARAM_INFO
	.align		4
.L_32:
        /*0018*/ 	.byte	0x04, 0x17
        /*001a*/ 	.short	(.L_34 - .L_33)
.L_33:
        /*001c*/ 	.word	0x00000000
        /*0020*/ 	.short	0x0001
        /*0022*/ 	.short	0x0008
        /*0024*/ 	.byte	0x00, 0xf5, 0x21, 0x00


	//----- nvinfo : EIATTR_KPARAM_INFO
	.align		4
.L_34:
        /*0028*/ 	.byte	0x04, 0x17
        /*002a*/ 	.short	(.L_36 - .L_35)
.L_35:
        /*002c*/ 	.word	0x00000000
        /*0030*/ 	.short	0x0000
        /*0032*/ 	.short	0x0000
        /*0034*/ 	.byte	0x00, 0xf5, 0x21, 0x00


	//----- nvinfo : EIATTR_SPARSE_MMA_MASK
	.align		4
.L_36:
        /*0038*/ 	.byte	0x03, 0x50
        /*003a*/ 	.short	0x0000


	//----- nvinfo : EIATTR_MAXREG_COUNT
	.align		4
        /*003c*/ 	.byte	0x03, 0x1b
        /*003e*/ 	.short	0x00ff


	//----- nvinfo : EIATTR_MERCURY_ISA_VERSION
	.align		4
        /*0040*/ 	.byte	0x03, 0x5f
        /*0042*/ 	.short	0x0101


	//----- nvinfo : EIATTR_VRC_CTA_INIT_COUNT
	.align		4
        /*0044*/ 	.byte	0x02, 0x4a
	.zero		1
	.zero		1


	//----- nvinfo : EIATTR_EXIT_INSTR_OFFSETS
	.align		4
        /*0048*/ 	.byte	0x04, 0x1c
        /*004a*/ 	.short	(.L_38 - .L_37)


	//   ....[0]....
.L_37:
        /*004c*/ 	.word	0x00000060


	//   ....[1]....
        /*0050*/ 	.word	0x00000270


	//----- nvinfo : EIATTR_CBANK_PARAM_SIZE
	.align		4
.L_38:
        /*0054*/ 	.byte	0x03, 0x19
        /*0056*/ 	.short	0x0014


	//----- nvinfo : EIATTR_PARAM_CBANK
	.align		4
        /*0058*/ 	.byte	0x04, 0x0a
        /*005a*/ 	.short	(.L_40 - .L_39)
	.align		4
.L_39:
        /*005c*/ 	.word	index@(.nv.constant0._Z22multiplyConstantMemoryPfS_i)
        /*0060*/ 	.short	0x0380
        /*0062*/ 	.short	0x0014


	//----- nvinfo : EIATTR_SW_WAR
	.align		4
.L_40:
        /*0064*/ 	.byte	0x04, 0x36
        /*0066*/ 	.short	(.L_42 - .L_41)
.L_41:
        /*0068*/ 	.word	0x00000008
.L_42:


//--------------------- .nv.callgraph             --------------------------
	.section	.nv.callgraph,"",@"SHT_CUDA_CALLGRAPH"
	.align	4
	.sectionentsize	8
	.align		4
        /*0000*/ 	.word	0x00000000
	.align		4
        /*0004*/ 	.word	0xffffffff
	.align		4
        /*0008*/ 	.word	0x00000000
	.align		4
        /*000c*/ 	.word	0xfffffffe
	.align		4
        /*0010*/ 	.word	0x00000000
	.align		4
        /*0014*/ 	.word	0xfffffffd
	.align		4
        /*0018*/ 	.word	0x00000000
	.align		4
        /*001c*/ 	.word	0xfffffffc


//--------------------- .nv.constant3             --------------------------
	.section	.nv.constant3,"a",@progbits
	.align	4
.nv.constant3:
	.type		d_coeff,@object
	.size		d_coeff,(.L_0 - d_coeff)
d_coeff:
	.zero		64
.L_0:


//--------------------- .text._Z20multiplyGlobalMemoryPKfS0_Pfi --------------------------
	.section	.text._Z20multiplyGlobalMemoryPKfS0_Pfi,"ax",@progbits
	.align	128
        .global         _Z20multiplyGlobalMemoryPKfS0_Pfi
        .type           _Z20multiplyGlobalMemoryPKfS0_Pfi,@function
        .size           _Z20multiplyGlobalMemoryPKfS0_Pfi,(.L_x_2 - _Z20multiplyGlobalMemoryPKfS0_Pfi)
        .other          _Z20multiplyGlobalMemoryPKfS0_Pfi,@"STO_CUDA_ENTRY STV_DEFAULT"
_Z20multiplyGlobalMemoryPKfS0_Pfi:
.text._Z20multiplyGlobalMemoryPKfS0_Pfi:
[----:B------:R-:W-:Y:S01]  /*0000*/  LDC R1, c[0x0][0x37c] ;  /* 0x0000df00ff017b82 */ /* 0x000fe20000000800 */
[----:B------:R-:W0:Y:S07]  /*0010*/  S2R R3, SR_TID.X ;  /* 0x0000000000037919 */ /* 0x000e2e0000002100 */
[----:B------:R-:W0:Y:S08]  /*0020*/  S2UR UR4, SR_CTAID.X ;  /* 0x00000000000479c3 */ /* 0x000e300000002500 */
[----:B------:R-:W0:Y:S02]  /*0030*/  LDC R0, c[0x0][0x360] ;  /* 0x0000d800ff007b82 */ /* 0x000e240000000800 */
[----:B0-----:R-:W-:-:S05]  /*0040*/  IMAD R0, R0, UR4, R3 ;  /* 0x0000000400007c24 */ /* 0x001fca000f8e0203 */
[----:B------:R-:W-:-:S13]  /*0050*/  ISETP.GT.AND P0, PT, R0, 0x3ff, PT ;  /* 0x000003ff0000780c */ /* 0x000fda0003f04270 */
[----:B------:R-:W-:Y:S05]  /*0060*/  @P0 EXIT ;  /* 0x000000000000094d */ /* 0x000fea0003800000 */
[----:B------:R-:W0:Y:S01]  /*0070*/  LDC R8, c[0x0][0x398] ;  /* 0x0000e600ff087b82 */ /* 0x000e220000000800 */
[----:B------:R-:W-:Y:S01]  /*0080*/  ISETP.GE.AND P2, PT, R0, RZ, PT ;  /* 0x000000ff0000720c */ /* 0x000fe20003f46270 */
[----:B------:R-:W1:Y:S01]  /*0090*/  LDCU.64 UR4, c[0x0][0x358] ;  /* 0x00006b00ff0477ac */ /* 0x000e620008000a00 */
[----:B0-----:R-:W-:-:S04]  /*00a0*/  IABS R7, R8 ;  /* 0x0000000800077213 */ /* 0x001fc80000000000 */
[----:B------:R-:W0:Y:S08]  /*00b0*/  I2F.RP R4, R7 ;  /* 0x0000000700047306 */ /* 0x000e300000209400 */
[----:B0-----:R-:W0:Y:S02]  /*00c0*/  MUFU.RCP R4, R4 ;  /* 0x0000000400047308 */ /* 0x001e240000001000 */
[----:B0-----:R-:W-:-:S06]  /*00d0*/  IADD3 R2, PT, PT, R4, 0xffffffe, RZ ;  /* 0x0ffffffe04027810 */ /* 0x001fcc0007ffe0ff */
[----:B------:R0:W2:Y:S02]  /*00e0*/  F2I.FTZ.U32.TRUNC.NTZ R3, R2 ;  /* 0x0000000200037305 */ /* 0x0000a4000021f000 */
[----:B0-----:R-:W-:Y:S01]  /*00f0*/  IMAD.MOV.U32 R2, RZ, RZ, RZ ;  /* 0x000000ffff027224 */ /* 0x001fe200078e00ff */
[----:B--2---:R-:W-:-:S05]  /*0100*/  IADD3 R6, PT, PT, RZ, -R3, RZ ;  /* 0x80000003ff067210 */ /* 0x004fca0007ffe0ff */
[----:B------:R-:W-:Y:S01]  /*0110*/  IMAD R5, R6, R7, RZ ;  /* 0x0000000706057224 */ /* 0x000fe200078e02ff */
[----:B------:R-:W-:-:S03]  /*0120*/  IABS R6, R0 ;  /* 0x0000000000067213 */ /* 0x000fc60000000000 */
[----:B------:R-:W-:Y:S02]  /*0130*/  IMAD.HI.U32 R3, R3, R5, R2 ;  /* 0x0000000503037227 */ /* 0x000fe400078e0002 */
[----:B------:R-:W0:Y:S04]  /*0140*/  LDC.64 R4, c[0x0][0x388] ;  /* 0x0000e200ff047b82 */ /* 0x000e280000000a00 */
[----:B------:R-:W-:-:S05]  /*0150*/  IMAD.HI.U32 R3, R3, R6, RZ ;  /* 0x0000000603037227 */ /* 0x000fca00078e00ff */
[----:B------:R-:W-:-:S05]  /*0160*/  IADD3 R3, PT, PT, -R3, RZ, RZ ;  /* 0x000000ff03037210 */ /* 0x000fca0007ffe1ff */
[C---:B------:R-:W-:Y:S02]  /*0170*/  IMAD R6, R7.reuse, R3, R6 ;  /* 0x0000000307067224 */ /* 0x040fe400078e0206 */
[----:B------:R-:W2:Y:S03]  /*0180*/  LDC.64 R2, c[0x0][0x380] ;  /* 0x0000e000ff027b82 */ /* 0x000ea60000000a00 */
[----:B------:R-:W-:-:S13]  /*0190*/  ISETP.GT.U32.AND P0, PT, R7, R6, PT ;  /* 0x000000060700720c */ /* 0x000fda0003f04070 */
[----:B------:R-:W-:Y:S01]  /*01a0*/  @!P0 IMAD.IADD R6, R6, 0x1, -R7 ;  /* 0x0000000106068824 */ /* 0x000fe200078e0a07 */
[----:B------:R-:W-:-:S04]  /*01b0*/  ISETP.NE.AND P0, PT, R8, RZ, PT ;  /* 0x000000ff0800720c */ /* 0x000fc80003f05270 */
[----:B------:R-:W-:Y:S01]  /*01c0*/  ISETP.GT.U32.AND P1, PT, R7, R6, PT ;  /* 0x000000060700720c */ /* 0x000fe20003f24070 */
[----:B--2---:R-:W-:-:S06]  /*01d0*/  IMAD.WIDE R2, R0, 0x4, R2 ;  /* 0x0000000400027825 */ /* 0x004fcc00078e0202 */
[----:B-1----:R-:W2:Y:S06]  /*01e0*/  LDG.E R2, desc[UR4][R2.64] ;  /* 0x0000000402027981 */ /* 0x002eac000c1e1900 */
[----:B------:R-:W-:-:S05]  /*01f0*/  @!P1 IADD3 R6, PT, PT, R6, -R7, RZ ;  /* 0x8000000706069210 */ /* 0x000fca0007ffe0ff */
[----:B------:R-:W-:Y:S01]  /*0200*/  @!P2 IMAD.MOV R6, RZ, RZ, -R6 ;  /* 0x000000ffff06a224 */ /* 0x000fe200078e0a06 */
[----:B------:R-:W-:-:S05]  /*0210*/  @!P0 LOP3.LUT R6, RZ, R8, RZ, 0x33, !PT ;  /* 0x00000008ff068212 */ /* 0x000fca00078e33ff */
[----:B0-----:R-:W-:Y:S02]  /*0220*/  IMAD.WIDE R4, R6, 0x4, R4 ;  /* 0x0000000406047825 */ /* 0x001fe400078e0204 */
[----:B------:R-:W0:Y:S04]  /*0230*/  LDC.64 R6, c[0x0][0x390] ;  /* 0x0000e400ff067b82 */ /* 0x000e280000000a00 */
[----:B------:R-:W2:Y:S01]  /*0240*/  LDG.E R5, desc[UR4][R4.64] ;  /* 0x0000000404057981 */ /* 0x000ea2000c1e1900 */
[----:B0-----:R-:W-:-:S04]  /*0250*/  IMAD.WIDE R6, R0, 0x4, R6 ;  /* 0x0000000400067825 */ /* 0x001fc800078e0206 */
[----:B--2---:R-:W-:-:S05]  /*0260*/  FMUL R9, R2, R5 ;  /* 0x0000000502097220 */ /* 0x004fca0000400000 */
[----:B------:R-:W-:Y:S01]  /*0270*/  STG.E desc[UR4][R6.64], R9 ;  /* 0x0000000906007986 */ /* 0x000fe2000c101904 */
[----:B------:R-:W-:Y:S05]  /*0280*/  EXIT ;  /* 0x000000000000794d */ /* 0x000fea0003800000 */
.L_x_0:
[----:B------:R-:W-:-:S00]  /*0290*/  BRA `(.L_x_0) ;  /* 0xfffffffc00fc7947 */ /* 0x000fc0000383ffff */
[----:B------:R-:W-:-:S00]  /*02a0*/  NOP ;  /* 0x0000000000007918 */ /* 0x000fc00000000000 */
        /* <DEDUP_REMOVED lines=13> */
.L_x_2:


//--------------------- .text._Z22multiplyConstantMemoryPfS_i --------------------------
	.section	.text._Z22multiplyConstantMemoryPfS_i,"ax",@progbits
	.align	128
        .global         _Z22multiplyConstantMemoryPfS_i
        .type           _Z22multiplyConstantMemoryPfS_i,@function
        .size           _Z22multiplyConstantMemoryPfS_i,(.L_x_3 - _Z22multiplyConstantMemoryPfS_i)
        .other          _Z22multiplyConstantMemoryPfS_i,@"STO_CUDA_ENTRY STV_DEFAULT"
_Z22multiplyConstantMemoryPfS_i:
.text._Z22multiplyConstantMemoryPfS_i:
[----:B------:R-:W-:Y:S01]  /*0000*/  LDC R1, c[0x0][0x37c] ;  /* 0x0000df00ff017b82 */ /* 0x000fe20000000800 */
[----:B------:R-:W0:Y:S07]  /*0010*/  S2R R0, SR_TID.X ;  /* 0x0000000000007919 */ /* 0x000e2e0000002100 */
[----:B------:R-:W0:Y:S08]  /*0020*/  S2UR UR4, SR_CTAID.X ;  /* 0x00000000000479c3 */ /* 0x000e300000002500 */
[----:B------:R-:W0:Y:S02]  /*0030*/  LDC R7, c[0x0][0x360] ;  /* 0x0000d800ff077b82 */ /* 0x000e240000000800 */
[----:B0-----:R-:W-:-:S05]  /*0040*/  IMAD R7, R7, UR4, R0 ;  /* 0x0000000407077c24 */ /* 0x001fca000f8e0200 */
[----:B------:R-:W-:-:S13]  /*0050*/  ISETP.GT.AND P0, PT, R7, 0x3ff, PT ;  /* 0x000003ff0700780c */ /* 0x000fda0003f04270 */
[----:B------:R-:W-:Y:S05]  /*0060*/  @P0 EXIT ;  /* 0x000000000000094d */ /* 0x000fea0003800000 */
[----:B------:R-:W0:Y:S01]  /*0070*/  LDC.64 R2, c[0x0][0x380] ;  /* 0x0000e000ff027b82 */ /* 0x000e220000000a00 */
[----:B------:R-:W1:Y:S07]  /*0080*/  LDCU.64 UR4, c[0x0][0x358] ;  /* 0x00006b00ff0477ac */ /* 0x000e6e0008000a00 */
[----:B------:R-:W2:Y:S01]  /*0090*/  LDC R8, c[0x0][0x390] ;  /* 0x0000e400ff087b82 */ /* 0x000ea20000000800 */
[----:B0-----:R-:W-:-:S05]  /*00a0*/  IMAD.WIDE R2, R7, 0x4, R2 ;  /* 0x0000000407027825 */ /* 0x001fca00078e0202 */
[----:B-1----:R0:W3:Y:S01]  /*00b0*/  LDG.E R6, desc[UR4][R2.64] ;  /* 0x0000000402067981 */ /* 0x0020e2000c1e1900 */
[----:B------:R-:W-:Y:S02]  /*00c0*/  ISETP.GE.AND P2, PT, R7, RZ, PT ;  /* 0x000000ff0700720c */ /* 0x000fe40003f46270 */
[----:B--2---:R-:W-:-:S04]  /*00d0*/  IABS R9, R8 ;  /* 0x0000000800097213 */ /* 0x004fc80000000000 */
[----:B------:R-:W1:Y:S01]  /*00e0*/  I2F.RP R0, R9 ;  /* 0x0000000900007306 */ /* 0x000e620000209400 */
[----:B0-----:R-:W-:-:S07]  /*00f0*/  IABS R2, R7 ;  /* 0x0000000700027213 */ /* 0x001fce0000000000 */
[----:B-1----:R-:W0:Y:S02]  /*0100*/  MUFU.RCP R0, R0 ;  /* 0x0000000000007308 */ /* 0x002e240000001000 */
[----:B0-----:R-:W-:-:S06]  /*0110*/  VIADD R4, R0, 0xffffffe ;  /* 0x0ffffffe00047836 */ /* 0x001fcc0000000000 */
[----:B------:R0:W1:Y:S02]  /*0120*/  F2I.FTZ.U32.TRUNC.NTZ R5, R4 ;  /* 0x0000000400057305 */ /* 0x000064000021f000 */
[----:B0-----:R-:W-:Y:S02]  /*0130*/  HFMA2 R4, -RZ, RZ, 0, 0 ;  /* 0x00000000ff047431 */ /* 0x001fe400000001ff */
[----:B-1----:R-:W-:-:S04]  /*0140*/  IMAD.MOV R10, RZ, RZ, -R5 ;  /* 0x000000ffff0a7224 */ /* 0x002fc800078e0a05 */
[----:B------:R-:W-:-:S04]  /*0150*/  IMAD R11, R10, R9, RZ ;  /* 0x000000090a0b7224 */ /* 0x000fc800078e02ff */
[----:B------:R-:W-:-:S06]  /*0160*/  IMAD.HI.U32 R5, R5, R11, R4 ;  /* 0x0000000b05057227 */ /* 0x000fcc00078e0004 */
[----:B------:R-:W-:-:S04]  /*0170*/  IMAD.HI.U32 R5, R5, R2, RZ ;  /* 0x0000000205057227 */ /* 0x000fc800078e00ff */
[----:B------:R-:W-:-:S04]  /*0180*/  IMAD.MOV R5, RZ, RZ, -R5 ;  /* 0x000000ffff057224 */ /* 0x000fc800078e0a05 */
[C---:B------:R-:W-:Y:S02]  /*0190*/  IMAD R0, R9.reuse, R5, R2 ;  /* 0x0000000509007224 */ /* 0x040fe400078e0202 */
[----:B------:R-:W0:Y:S03]  /*01a0*/  LDC.64 R2, c[0x0][0x388] ;  /* 0x0000e200ff027b82 */ /* 0x000e260000000a00 */
[----:B------:R-:W-:-:S13]  /*01b0*/  ISETP.GT.U32.AND P0, PT, R9, R0, PT ;  /* 0x000000000900720c */ /* 0x000fda0003f04070 */
[----:B------:R-:W-:Y:S02]  /*01c0*/  @!P0 IADD3 R0, PT, PT, R0, -R9, RZ ;  /* 0x8000000900008210 */ /* 0x000fe40007ffe0ff */
[----:B------:R-:W-:Y:S02]  /*01d0*/  ISETP.NE.AND P0, PT, R8, RZ, PT ;  /* 0x000000ff0800720c */ /* 0x000fe40003f05270 */
[----:B------:R-:W-:Y:S01]  /*01e0*/  ISETP.GT.U32.AND P1, PT, R9, R0, PT ;  /* 0x000000000900720c */ /* 0x000fe20003f24070 */
[----:B0-----:R-:W-:-:S12]  /*01f0*/  IMAD.WIDE R2, R7, 0x4, R2 ;  /* 0x0000000407027825 */ /* 0x001fd800078e0202 */
[----:B------:R-:W-:-:S05]  /*0200*/  @!P1 IMAD.IADD R0, R0, 0x1, -R9 ;  /* 0x0000000100009824 */ /* 0x000fca00078e0a09 */
[----:B------:R-:W-:Y:S02]  /*0210*/  @!P2 IADD3 R0, PT, PT, -R0, RZ, RZ ;  /* 0x000000ff0000a210 */ /* 0x000fe40007ffe1ff */
[----:B------:R-:W-:-:S04]  /*0220*/  @!P0 LOP3.LUT R0, RZ, R8, RZ, 0x33, !PT ;  /* 0x00000008ff008212 */ /* 0x000fc800078e33ff */
[----:B------:R-:W-:-:S04]  /*0230*/  SHF.L.U32 R0, R0, 0x2, RZ ;  /* 0x0000000200007819 */ /* 0x000fc800000006ff */
[----:B------:R-:W3:Y:S02]  /*0240*/  LDC R5, c[0x3][R0] ;  /* 0x00c0000000057b82 */ /* 0x000ee40000000800 */
[----:B---3--:R-:W-:-:S05]  /*0250*/  FMUL R5, R6, R5 ;  /* 0x0000000506057220 */ /* 0x008fca0000400000 */
[----:B------:R-:W-:Y:S01]  /*0260*/  STG.E desc[UR4][R2.64], R5 ;  /* 0x0000000502007986 */ /* 0x000fe2000c101904 */
[----:B------:R-:W-:Y:S05]  /*0270*/  EXIT ;  /* 0x000000000000794d */ /* 0x000fea0003800000 */
.L_x_1:
        /* <DEDUP_REMOVED lines=16> */
.L_x_3:


//--------------------- .nv.shared.reserved.0     --------------------------
	.section	.nv.shared.reserved.0,"aw",@nobits
	.weak		__nv_reservedSMEM_offset_0_alias
	.size		__nv_reservedSMEM_offset_0_alias, 0, 64
	.other		__nv_reservedSMEM_offset_0_alias,@"STO_CUDA_RESERVED_SHARED STV_DEFAULT"
__nv_reservedSMEM_offset_0_alias:
	.zero		0
	.zero		64


//--------------------- .nv.constant0._Z20multiplyGlobalMemoryPKfS0_Pfi --------------------------
	.section	.nv.constant0._Z20multiplyGlobalMemoryPKfS0_Pfi,"a",@progbits
	.sectionflags	@""
	.align	4
.nv.constant0._Z20multiplyGlobalMemoryPKfS0_Pfi:
	.zero		924


//--------------------- .nv.constant0._Z22multiplyConstantMemoryPfS_i --------------------------
	.section	.nv.constant0._Z22multiplyConstantMemoryPfS_i,"a",@progbits
	.sectionflags	@""
	.align	4
.nv.constant0._Z22multiplyConstantMemoryPfS_i:
	.zero		916


//--------------------- SYMBOLS --------------------------

	.type		.nv.reservedSmem.offset0,@object
	.size		.nv.reservedSmem.offset0,0x4
